//
// Generated by NVIDIA NVVM Compiler
//
// Compiler Build ID: CL-36424714
// Cuda compilation tools, release 13.0, V13.0.88
// Based on NVVM 20.0.0
//

.version 9.0
.target sm_100
.address_size 64

	// .globl	_Z10checkIndexv
.extern .func  (.param .b32 func_retval0) vprintf
(
	.param .b64 vprintf_param_0,
	.param .b64 vprintf_param_1
)
;
.global .align 1 .b8 $str[89] = {103, 114, 105, 100, 68, 105, 109, 58, 40, 37, 100, 44, 32, 37, 100, 44, 32, 37, 100, 41, 32, 98, 108, 111, 99, 107, 68, 105, 109, 58, 40, 37, 100, 44, 32, 37, 100, 44, 32, 37, 100, 41, 32, 98, 108, 111, 99, 107, 73, 100, 120, 58, 40, 37, 100, 44, 32, 37, 100, 44, 32, 37, 100, 41, 32, 116, 104, 114, 101, 97, 100, 73, 100, 120, 58, 40, 37, 100, 44, 32, 37, 100, 44, 32, 37, 100, 41, 10};

.visible .entry _Z10checkIndexv()
{
	.local .align 16 .b8 	__local_depot0[48];
	.reg .b64 	%SP;
	.reg .b64 	%SPL;
	.reg .b32 	%r<15>;
	.reg .b64 	%rd<5>;

	mov.u64 	%SPL, __local_depot0;
	cvta.local.u64 	%SP, %SPL;
	add.u64 	%rd1, %SP, 0;
	add.u64 	%rd2, %SPL, 0;
	mov.u32 	%r1, %nctaid.x;
	mov.u32 	%r2, %nctaid.y;
	mov.u32 	%r3, %nctaid.z;
	mov.u32 	%r4, %ntid.x;
	mov.u32 	%r5, %ntid.y;
	mov.u32 	%r6, %ntid.z;
	mov.u32 	%r7, %ctaid.x;
	mov.u32 	%r8, %ctaid.y;
	mov.u32 	%r9, %ctaid.z;
	mov.u32 	%r10, %tid.x;
	mov.u32 	%r11, %tid.y;
	mov.u32 	%r12, %tid.z;
	st.local.v4.u32 	[%rd2], {%r1, %r2, %r3, %r4};
	st.local.v4.u32 	[%rd2+16], {%r5, %r6, %r7, %r8};
	st.local.v4.u32 	[%rd2+32], {%r9, %r10, %r11, %r12};
	mov.u64 	%rd3, $str;
	cvta.global.u64 	%rd4, %rd3;
	{ // callseq 0, 0
	.param .b64 param0;
	st.param.b64 	[param0], %rd4;
	.param .b64 param1;
	st.param.b64 	[param1], %rd1;
	.param .b32 retval0;
	call.uni (retval0), 
	vprintf, 
	(
	param0, 
	param1
	);
	ld.param.b32 	%r13, [retval0];
	} // callseq 0
	ret;

}


// ===== COMPILED SASS (sm_100) =====

	.target	sm_100

	.elftype	@"ET_EXEC"


//--------------------- .note.nv.tkinfo           --------------------------
	.section	.note.nv.tkinfo,"",@"SHT_NOTE"
	.sectionflags	@"SHF_NOTE_NV_TKINFO"
	.tkinfo
        /*0018*/ 	.word	0x00000002
        /*0030*/ 	.string	""
        /*0030*/ 	.string	"ptxas"
        /*0030*/ 	.string	"Cuda compilation tools, release 13.0, V13.0.88"
        /*0030*/ 	.string	"Build cuda_13.0.r13.0/compiler.36424714_0"
        /*0030*/ 	.string	"-arch sm_100 -m 64 "



//--------------------- .note.nv.cuinfo           --------------------------
	.section	.note.nv.cuinfo,"",@"SHT_NOTE"
	.sectionflags	@"SHF_NOTE_NV_CUINFO"
        /*0018*/ 	.short	0x0002
        /*001a*/ 	.short	0x0064
        /*001c*/ 	.short	0x0082
	.zero		2


//--------------------- .nv.info                  --------------------------
	.section	.nv.info,"",@"SHT_CUDA_INFO"
	.align	4


	//----- nvinfo : EIATTR_REGCOUNT
	.align		4
        /*0000*/ 	.byte	0x04, 0x2f
        /*0002*/ 	.short	(.L_2 - .L_1)
	.align		4
.L_1:
        /*0004*/ 	.word	index@(_Z10checkIndexv)
        /*0008*/ 	.word	0x00000018


	//----- nvinfo : EIATTR_FRAME_SIZE
	.align		4
.L_2:
        /*000c*/ 	.byte	0x04, 0x11
        /*000e*/ 	.short	(.L_4 - .L_3)
	.align		4
.L_3:
        /*0010*/ 	.word	index@(_Z10checkIndexv)
        /*0014*/ 	.word	0x00000030


	//----- nvinfo : EIATTR_MIN_STACK_SIZE
	.align		4
.L_4:
        /*0018*/ 	.byte	0x04, 0x12
        /*001a*/ 	.short	(.L_6 - .L_5)
	.align		4
.L_5:
        /*001c*/ 	.word	index@(_Z10checkIndexv)
        /*0020*/ 	.word	0x00000030
.L_6:


//--------------------- .nv.compat                --------------------------
	.section	.nv.compat,"",@"SHT_CUDA_COMPAT_INFO"
	.align	4
        /*0000*/ 	.byte	0x02, 0x09, 0x00, 0x00, 0x02, 0x02, 0x01, 0x00, 0x02, 0x05, 0x05, 0x00, 0x03, 0x07, 0x01, 0x01
        /*0010*/ 	.byte	0x02, 0x03, 0x00, 0x00, 0x02, 0x06, 0x01, 0x00, 0x04, 0x0b, 0x08, 0x00, 0x09, 0x00, 0x00, 0x00
        /*0020*/ 	.byte	0x00, 0x00, 0x00, 0x00


//--------------------- .nv.info._Z10checkIndexv  --------------------------
	.section	.nv.info._Z10checkIndexv,"",@"SHT_CUDA_INFO"
	.sectionflags	@""
	.align	4


	//----- nvinfo : EIATTR_CUDA_API_VERSION
	.align		4
        /*0000*/ 	.byte	0x04, 0x37
        /*0002*/ 	.short	(.L_8 - .L_7)
.L_7:
        /*0004*/ 	.word	0x00000082


	//----- nvinfo : EIATTR_SPARSE_MMA_MASK
	.align		4
.L_8:
        /*0008*/ 	.byte	0x03, 0x50
        /*000a*/ 	.short	0x0000


	//----- nvinfo : EIATTR_MAXREG_COUNT
	.align		4
        /*000c*/ 	.byte	0x03, 0x1b
        /*000e*/ 	.short	0x00ff


	//----- nvinfo : EIATTR_EXTERNS
	.align		4
        /*0010*/ 	.byte	0x04, 0x0f
        /*0012*/ 	.short	(.L_10 - .L_9)


	//   ....[0]....
	.align		4
.L_9:
        /*0014*/ 	.word	index@(vprintf)


	//----- nvinfo : EIATTR_MERCURY_ISA_VERSION
	.align		4
.L_10:
        /*0018*/ 	.byte	0x03, 0x5f
        /*001a*/ 	.short	0x0101


	//----- nvinfo : EIATTR_VRC_CTA_INIT_COUNT
	.align		4
        /*001c*/ 	.byte	0x02, 0x4a
	.zero		1
	.zero		1


	//----- nvinfo : EIATTR_SYSCALL_OFFSETS
	.align		4
        /*0020*/ 	.byte	0x04, 0x46
        /*0022*/ 	.short	(.L_12 - .L_11)


	//   ....[0]....
.L_11:
        /*0024*/ 	.word	0x000001b0


	//----- nvinfo : EIATTR_EXIT_INSTR_OFFSETS
	.align		4
.L_12:
        /*0028*/ 	.byte	0x04, 0x1c
        /*002a*/ 	.short	(.L_14 - .L_13)


	//   ....[0]....
.L_13:
        /*002c*/ 	.word	0x000001c0


	//----- nvinfo : EIATTR_SW_WAR
	.align		4
.L_14:
        /*0030*/ 	.byte	0x04, 0x36
        /*0032*/ 	.short	(.L_16 - .L_15)
.L_15:
        /*0034*/ 	.word	0x00000008
.L_16:


//--------------------- .nv.callgraph             --------------------------
	.section	.nv.callgraph,"",@"SHT_CUDA_CALLGRAPH"
	.align	4
	.sectionentsize	8
	.align		4
        /*0000*/ 	.word	0x00000000
	.align		4
        /*0004*/ 	.word	0xffffffff
	.align		4
        /*0008*/ 	.word	index@(_Z10checkIndexv)
	.align		4
        /*000c*/ 	.word	index@(vprintf)
	.align		4
        /*0010*/ 	.word	0x00000000
	.align		4
        /*0014*/ 	.word	0xfffffffe
	.align		4
        /*0018*/ 	.word	0x00000000
	.align		4
        /*001c*/ 	.word	0xfffffffd
	.align		4
        /*0020*/ 	.word	0x00000000
	.align		4
        /*0024*/ 	.word	0xfffffffc


//--------------------- .nv.constant4             --------------------------
	.section	.nv.constant4,"a",@progbits
	.align	8
	.align		8
.nv.constant4:
        /*0000*/ 	.dword	vprintf
	.align		8
        /*0008*/ 	.dword	$str


//--------------------- .text._Z10checkIndexv     --------------------------
	.section	.text._Z10checkIndexv,"ax",@progbits
	.align	128
        .global         _Z10checkIndexv
        .type           _Z10checkIndexv,@function
        .size           _Z10checkIndexv,(.L_x_2 - _Z10checkIndexv)
        .other          _Z10checkIndexv,@"STO_CUDA_ENTRY STV_DEFAULT"
_Z10checkIndexv:
.text._Z10checkIndexv:
[----:B------:R-:W0:Y:S01]  /*0000*/  LDC R1, c[0x0][0x37c] ;  /* 0x0000df00ff017b82 */ /* 0x000e220000000800 */
[----:B------:R-:W1:Y:S01]  /*0010*/  S2R R16, SR_CTAID.Z ;  /* 0x0000000000107919 */ /* 0x000e620000002700 */
[----:B------:R-:W2:Y:S06]  /*0020*/  LDCU UR5, c[0x0][0x2fc] ;  /* 0x00005f80ff0577ac */ /* 0x000eac0008000800 */
[----:B------:R-:W3:Y:S01]  /*0030*/  LDC R8, c[0x0][0x370] ;  /* 0x0000dc00ff087b82 */ /* 0x000ee20000000800 */
[----:B0-----:R-:W-:Y:S01]  /*0040*/  VIADD R1, R1, 0xffffffd0 ;  /* 0xffffffd001017836 */ /* 0x001fe20000000000 */
[----:B------:R-:W1:Y:S01]  /*0050*/  S2R R17, SR_TID.X ;  /* 0x0000000000117919 */ /* 0x000e620000002100 */
[----:B------:R-:W-:Y:S01]  /*0060*/  MOV R0, 0x0 ;  /* 0x0000000000007802 */ /* 0x000fe20000000f00 */
[----:B------:R-:W0:Y:S01]  /*0070*/  LDCU UR4, c[0x0][0x2f8] ;  /* 0x00005f00ff0477ac */ /* 0x000e220008000800 */
[----:B------:R-:W1:Y:S03]  /*0080*/  S2R R18, SR_TID.Y ;  /* 0x0000000000127919 */ /* 0x000e660000002200 */
[----:B------:R-:W3:Y:S01]  /*0090*/  LDC R9, c[0x0][0x374] ;  /* 0x0000dd00ff097b82 */ /* 0x000ee20000000800 */
[----:B------:R-:W4:Y:S01]  /*00a0*/  LDCU.64 UR6, c[0x4][0x8] ;  /* 0x01000100ff0677ac */ /* 0x000f220008000a00 */
[----:B------:R-:W1:Y:S01]  /*00b0*/  S2R R19, SR_TID.Z ;  /* 0x0000000000137919 */ /* 0x000e620000002300 */
[----:B------:R-:W5:Y:S05]  /*00c0*/  S2R R14, SR_CTAID.X ;  /* 0x00000000000e7919 */ /* 0x000f6a0000002500 */
[----:B------:R-:W3:Y:S01]  /*00d0*/  LDC R10, c[0x0][0x378] ;  /* 0x0000de00ff0a7b82 */ /* 0x000ee20000000800 */
[----:B------:R-:W5:Y:S01]  /*00e0*/  S2R R15, SR_CTAID.Y ;  /* 0x00000000000f7919 */ /* 0x000f620000002600 */
[----:B0-----:R-:W-:-:S06]  /*00f0*/  IADD3 R6, P0, PT, R1, UR4, RZ ;  /* 0x0000000401067c10 */ /* 0x001fcc000ff1e0ff */
[----:B------:R-:W3:Y:S01]  /*0100*/  LDC R11, c[0x0][0x360] ;  /* 0x0000d800ff0b7b82 */ /* 0x000ee20000000800 */
[----:B----4-:R-:W-:Y:S01]  /*0110*/  IMAD.U32 R4, RZ, RZ, UR6 ;  /* 0x00000006ff047e24 */ /* 0x010fe2000f8e00ff */
[----:B------:R-:W-:Y:S01]  /*0120*/  MOV R5, UR7 ;  /* 0x0000000700057c02 */ /* 0x000fe20008000f00 */
[----:B--2---:R-:W-:-:S05]  /*0130*/  IMAD.X R7, RZ, RZ, UR5, P0 ;  /* 0x00000005ff077e24 */ /* 0x004fca00080e06ff */
[----:B------:R-:W5:Y:S08]  /*0140*/  LDC R12, c[0x0][0x364] ;  /* 0x0000d900ff0c7b82 */ /* 0x000f700000000800 */
[----:B------:R-:W5:Y:S01]  /*0150*/  LDC R13, c[0x0][0x368] ;  /* 0x0000da00ff0d7b82 */ /* 0x000f620000000800 */
[----:B-1----:R0:W-:Y:S04]  /*0160*/  STL.128 [R1+0x20], R16 ;  /* 0x0000201001007387 */ /* 0x0021e80000100c00 */
[----:B---3--:R0:W-:Y:S03]  /*0170*/  STL.128 [R1], R8 ;  /* 0x0000000801007387 */ /* 0x0081e60000100c00 */
[----:B------:R0:W1:Y:S01]  /*0180*/  LDC.64 R2, c[0x4][R0] ;  /* 0x0100000000027b82 */ /* 0x0000620000000a00 */
[----:B-----5:R0:W-:Y:S02]  /*0190*/  STL.128 [R1+0x10], R12 ;  /* 0x0000100c01007387 */ /* 0x0201e40000100c00 */
[----:B------:R-:W-:-:S07]  /*01a0*/  LEPC R20, `(.L_x_0) ;  /* 0x000000001014794e */ /* 0x000fce0000000000 */
[----:B01----:R-:W-:Y:S05]  /*01b0*/  CALL.ABS.NOINC R2 ;  /* 0x0000000002007343 */ /* 0x003fea0003c00000 */
.L_x_0:
[----:B------:R-:W-:Y:S05]  /*01c0*/  EXIT ;  /* 0x000000000000794d */ /* 0x000fea0003800000 */
.L_x_1:
[----:B------:R-:W-:-:S00]  /*01d0*/  BRA `(.L_x_1) ;  /* 0xfffffffc00fc7947 */ /* 0x000fc0000383ffff */
[----:B------:R-:W-:-:S00]  /*01e0*/  NOP ;  /* 0x0000000000007918 */ /* 0x000fc00000000000 */
        /* <DEDUP_REMOVED lines=9> */
.L_x_2:


//--------------------- .nv.global.init           --------------------------
	.section	.nv.global.init,"aw",@progbits
.nv.global.init:
	.type		$str,@object
	.size		$str,(.L_0 - $str)
$str:
        /*0000*/ 	.byte	0x67, 0x72, 0x69, 0x64, 0x44, 0x69, 0x6d, 0x3a, 0x28, 0x25, 0x64, 0x2c, 0x20, 0x25, 0x64, 0x2c
        /*0010*/ 	.byte	0x20, 0x25, 0x64, 0x29, 0x20, 0x62, 0x6c, 0x6f, 0x63, 0x6b, 0x44, 0x69, 0x6d, 0x3a, 0x28, 0x25
        /*0020*/ 	.byte	0x64, 0x2c, 0x20, 0x25, 0x64, 0x2c, 0x20, 0x25, 0x64, 0x29, 0x20, 0x62, 0x6c, 0x6f, 0x63, 0x6b
        /*0030*/ 	.byte	0x49, 0x64, 0x78, 0x3a, 0x28, 0x25, 0x64, 0x2c, 0x20, 0x25, 0x64, 0x2c, 0x20, 0x25, 0x64, 0x29
        /*0040*/ 	.byte	0x20, 0x74, 0x68, 0x72, 0x65, 0x61, 0x64, 0x49, 0x64, 0x78, 0x3a, 0x28, 0x25, 0x64, 0x2c, 0x20
        /*0050*/ 	.byte	0x25, 0x64, 0x2c, 0x20, 0x25, 0x64, 0x29, 0x0a, 0x00
.L_0:


//--------------------- .nv.shared.reserved.0     --------------------------
	.section	.nv.shared.reserved.0,"aw",@nobits
	.weak		__nv_reservedSMEM_offset_0_alias
	.size		__nv_reservedSMEM_offset_0_alias, 0, 64
	.other		__nv_reservedSMEM_offset_0_alias,@"STO_CUDA_RESERVED_SHARED STV_DEFAULT"
__nv_reservedSMEM_offset_0_alias:
	.zero		0
	.zero		64


//--------------------- .nv.constant0._Z10checkIndexv --------------------------
	.section	.nv.constant0._Z10checkIndexv,"a",@progbits
	.sectionflags	@""
	.align	4
.nv.constant0._Z10checkIndexv:
	.zero		896


//--------------------- SYMBOLS --------------------------

	.type		.nv.reservedSmem.offset0,@object
	.size		.nv.reservedSmem.offset0,0x4
	.type		vprintf,@function
